	.headerflags	@"EF_CUDA_TEXMODE_UNIFIED EF_CUDA_64BIT_ADDRESS EF_CUDA_ACCELERATORS EF_CUDA_SM90 EF_CUDA_VIRTUAL_SM(EF_CUDA_SM90)"
	.elftype	@"ET_EXEC"


//--------------------- .nv.info                  --------------------------
	.section	.nv.info,"",@"SHT_CUDA_INFO"
	.align	4


	//----- nvinfo : EIATTR_REGCOUNT
	.align		4
        /*0000*/ 	.byte	0x04, 0x2f
        /*0002*/ 	.short	(.L_1 - .L_0)
	.align		4
.L_0:
        /*0004*/ 	.word	index@(triton_poi_fused_max_pool2d_with_indices_16)
        /*0008*/ 	.word	0x00000012


	//----- nvinfo : EIATTR_MIN_STACK_SIZE
	.align		4
.L_1:
        /*000c*/ 	.byte	0x04, 0x12
        /*000e*/ 	.short	(.L_3 - .L_2)
	.align		4
.L_2:
        /*0010*/ 	.word	index@(triton_poi_fused_max_pool2d_with_indices_16)
        /*0014*/ 	.word	0x00000000


	//----- nvinfo : EIATTR_FRAME_SIZE
	.align		4
.L_3:
        /*0018*/ 	.byte	0x04, 0x11
        /*001a*/ 	.short	(.L_5 - .L_4)
	.align		4
.L_4:
        /*001c*/ 	.word	index@(triton_poi_fused_max_pool2d_with_indices_16)
        /*0020*/ 	.word	0x00000000


	//----- nvinfo : EIATTR_MIN_STACK_SIZE
	.align		4
.L_5:
        /*0024*/ 	.byte	0x04, 0x12
        /*0026*/ 	.short	(.L_7 - .L_6)
	.align		4
.L_6:
        /*0028*/ 	.word	index@(triton_poi_fused_max_pool2d_with_indices_16)
        /*002c*/ 	.word	0x00000000
.L_7:


//--------------------- .nv.info.triton_poi_fused_max_pool2d_with_indices_16 --------------------------
	.section	.nv.info.triton_poi_fused_max_pool2d_with_indices_16,"",@"SHT_CUDA_INFO"
	.sectionflags	@""
	.align	4


	//----- nvinfo : EIATTR_CUDA_API_VERSION
	.align		4
        /*0000*/ 	.byte	0x04, 0x37
        /*0002*/ 	.short	(.L_9 - .L_8)
.L_8:
        /*0004*/ 	.word	0x0000007c


	//----- nvinfo : EIATTR_KPARAM_INFO
	.align		4
.L_9:
        /*0008*/ 	.byte	0x04, 0x17
        /*000a*/ 	.short	(.L_11 - .L_10)
.L_10:
        /*000c*/ 	.word	0x00000000
        /*0010*/ 	.short	0x0003
        /*0012*/ 	.short	0x0018
        /*0014*/ 	.byte	0x00, 0xf0, 0x11, 0x00


	//----- nvinfo : EIATTR_KPARAM_INFO
	.align		4
.L_11:
        /*0018*/ 	.byte	0x04, 0x17
        /*001a*/ 	.short	(.L_13 - .L_12)
.L_12:
        /*001c*/ 	.word	0x00000000
        /*0020*/ 	.short	0x0002
        /*0022*/ 	.short	0x0010
        /*0024*/ 	.byte	0x00, 0xf4, 0x21, 0x00


	//----- nvinfo : EIATTR_KPARAM_INFO
	.align		4
.L_13:
        /*0028*/ 	.byte	0x04, 0x17
        /*002a*/ 	.short	(.L_15 - .L_14)
.L_14:
        /*002c*/ 	.word	0x00000000
        /*0030*/ 	.short	0x0001
        /*0032*/ 	.short	0x0008
        /*0034*/ 	.byte	0x00, 0xf4, 0x21, 0x00


	//----- nvinfo : EIATTR_KPARAM_INFO
	.align		4
.L_15:
        /*0038*/ 	.byte	0x04, 0x17
        /*003a*/ 	.short	(.L_17 - .L_16)
.L_16:
        /*003c*/ 	.word	0x00000000
        /*0040*/ 	.short	0x0000
        /*0042*/ 	.short	0x0000
        /*0044*/ 	.byte	0x00, 0xf4, 0x21, 0x00


	//----- nvinfo : EIATTR_SPARSE_MMA_MASK
	.align		4
.L_17:
        /*0048*/ 	.byte	0x03, 0x50
        /*004a*/ 	.short	0x0000


	//----- nvinfo : EIATTR_MAXREG_COUNT
	.align		4
        /*004c*/ 	.byte	0x03, 0x1b
        /*004e*/ 	.short	0x00ff


	//----- nvinfo : EIATTR_EXIT_INSTR_OFFSETS
	.align		4
        /*0050*/ 	.byte	0x04, 0x1c
        /*0052*/ 	.short	(.L_19 - .L_18)


	//   ....[0]....
.L_18:
        /*0054*/ 	.word	0x000004d0


	//----- nvinfo : EIATTR_REQNTID
	.align		4
.L_19:
        /*0058*/ 	.byte	0x04, 0x10
        /*005a*/ 	.short	(.L_21 - .L_20)
.L_20:
        /*005c*/ 	.word	0x00000080
        /*0060*/ 	.word	0x00000001
        /*0064*/ 	.word	0x00000001


	//----- nvinfo : EIATTR_CBANK_PARAM_SIZE
	.align		4
.L_21:
        /*0068*/ 	.byte	0x03, 0x19
        /*006a*/ 	.short	0x001c


	//----- nvinfo : EIATTR_PARAM_CBANK
	.align		4
        /*006c*/ 	.byte	0x04, 0x0a
        /*006e*/ 	.short	(.L_23 - .L_22)
	.align		4
.L_22:
        /*0070*/ 	.word	index@(.nv.constant0.triton_poi_fused_max_pool2d_with_indices_16)
        /*0074*/ 	.short	0x0210
        /*0076*/ 	.short	0x001c


	//----- nvinfo : EIATTR_SW_WAR
	.align		4
.L_23:
        /*0078*/ 	.byte	0x04, 0x36
        /*007a*/ 	.short	(.L_25 - .L_24)
.L_24:
        /*007c*/ 	.word	0x00000008
.L_25:


//--------------------- .nv.callgraph             --------------------------
	.section	.nv.callgraph,"",@"SHT_CUDA_CALLGRAPH"
	.align	4
	.sectionentsize	8
	.align		4
        /*0000*/ 	.word	0x00000000
	.align		4
        /*0004*/ 	.word	0xffffffff
	.align		4
        /*0008*/ 	.word	0x00000000
	.align		4
        /*000c*/ 	.word	0xfffffffe
	.align		4
        /*0010*/ 	.word	0x00000000
	.align		4
        /*0014*/ 	.word	0xfffffffd
	.align		4
        /*0018*/ 	.word	0x00000000
	.align		4
        /*001c*/ 	.word	0xfffffffc


//--------------------- .text.triton_poi_fused_max_pool2d_with_indices_16 --------------------------
	.section	.text.triton_poi_fused_max_pool2d_with_indices_16,"ax",@progbits
	.align	128
        .global         triton_poi_fused_max_pool2d_with_indices_16
        .type           triton_poi_fused_max_pool2d_with_indices_16,@function
        .size           triton_poi_fused_max_pool2d_with_indices_16,(.L_x_1 - triton_poi_fused_max_pool2d_with_indices_16)
        .other          triton_poi_fused_max_pool2d_with_indices_16,@"STO_CUDA_ENTRY STV_DEFAULT"
triton_poi_fused_max_pool2d_with_indices_16:
.text.triton_poi_fused_max_pool2d_with_indices_16:
[----:B------:R-:W-:Y:S01]  /*0000*/  LDC R1, c[0x0][0x28] ;  /* 0x00000a00ff017b82 */ /* 0x000fe20000000800 */
[----:B------:R-:W1:Y:S01]  /*0010*/  S2R R0, SR_TID.X ;  /* 0x0000000000007919 */ /* 0x000e620000002100 */
[----:B------:R-:W-:Y:S01]  /*0020*/  ULDC.64 UR4, c[0x0][0x208] ;  /* 0x0000820000047ab9 */ /* 0x000fe20000000a00 */
[----:B------:R-:W2:Y:S01]  /*0030*/  S2R R5, SR_CTAID.X ;  /* 0x0000000000057919 */ /* 0x000ea20000002500 */
[----:B-1----:R-:W-:Y:S01]  /*0040*/  IMAD.SHL.U32 R0, R0, 0x2, RZ ;  /* 0x0000000200007824 */ /* 0x002fe200078e00ff */
[----:B--2---:R-:W-:-:S04]  /*0050*/  SHF.R.S32.HI R7, RZ, 0x17, R5 ;  /* 0x00000017ff077819 */ /* 0x004fc80000011405 */
[----:B------:R-:W-:Y:S02]  /*0060*/  LOP3.LUT R0, R0, 0xfe, RZ, 0xc0, !PT ;  /* 0x000000fe00007812 */ /* 0x000fe400078ec0ff */
[----:B------:R-:W-:-:S03]  /*0070*/  SGXT R7, R7, 0x1 ;  /* 0x000000010707781a */ /* 0x000fc60000000200 */
[----:B------:R-:W-:-:S05]  /*0080*/  IMAD R0, R5, 0x100, R0 ;  /* 0x0000010005007824 */ /* 0x000fca00078e0200 */
[----:B------:R-:W-:Y:S02]  /*0090*/  SHF.R.S32.HI R3, RZ, 0x1f, R0 ;  /* 0x0000001fff037819 */ /* 0x000fe40000011400 */
[-C--:B------:R-:W-:Y:S02]  /*00a0*/  LEA.HI R8, R7, R0.reuse, RZ, 0x9 ;  /* 0x0000000007087211 */ /* 0x080fe400078f48ff */
[----:B------:R-:W-:Y:S02]  /*00b0*/  LEA.HI R4, R3, R0, RZ, 0x6 ;  /* 0x0000000003047211 */ /* 0x000fe400078f30ff */
[----:B------:R-:W1:Y:S02]  /*00c0*/  LDC.64 R2, c[0x0][0x210] ;  /* 0x00008400ff027b82 */ /* 0x000e640000000a00 */
[----:B------:R-:W-:Y:S02]  /*00d0*/  SHF.R.S32.HI R5, RZ, 0x6, R4 ;  /* 0x00000006ff057819 */ /* 0x000fe40000011404 */
[----:B------:R-:W-:-:S02]  /*00e0*/  LOP3.LUT R7, R4, 0xffffffc0, RZ, 0xc0, !PT ;  /* 0xffffffc004077812 */ /* 0x000fc400078ec0ff */
[----:B------:R-:W-:Y:S02]  /*00f0*/  LEA.HI R6, R5, R5, RZ, 0x3 ;  /* 0x0000000505067211 */ /* 0x000fe400078f18ff */
[----:B------:R-:W-:Y:S01]  /*0100*/  SHF.R.S32.HI R4, RZ, 0x9, R8 ;  /* 0x00000009ff047819 */ /* 0x000fe20000011408 */
[----:B------:R-:W-:Y:S01]  /*0110*/  IMAD.IADD R7, R0, 0x1, -R7 ;  /* 0x0000000100077824 */ /* 0x000fe200078e0a07 */
[----:B------:R-:W-:-:S03]  /*0120*/  LOP3.LUT R6, R6, 0xfffffff8, RZ, 0xc0, !PT ;  /* 0xfffffff806067812 */ /* 0x000fc600078ec0ff */
[----:B------:R-:W-:Y:S02]  /*0130*/  IMAD R8, R4, 0x800, R7 ;  /* 0x0000080004087824 */ /* 0x000fe400078e0207 */
[----:B------:R-:W-:-:S04]  /*0140*/  IMAD.IADD R5, R5, 0x1, -R6 ;  /* 0x0000000105057824 */ /* 0x000fc800078e0a06 */
[----:B------:R-:W-:-:S04]  /*0150*/  IMAD R13, R5, 0x80, R8 ;  /* 0x00000080050d7824 */ /* 0x000fc800078e0208 */
[C---:B------:R-:W-:Y:S02]  /*0160*/  VIADD R7, R13.reuse, 0x40 ;  /* 0x000000400d077836 */ /* 0x040fe40000000000 */
[----:B-1----:R-:W-:-:S04]  /*0170*/  IMAD.WIDE R8, R13, 0x4, R2 ;  /* 0x000000040d087825 */ /* 0x002fc800078e0202 */
[--C-:B------:R-:W-:Y:S02]  /*0180*/  IMAD.WIDE R6, R7, 0x4, R2.reuse ;  /* 0x0000000407067825 */ /* 0x100fe400078e0202 */
[----:B------:R-:W2:Y:S02]  /*0190*/  LDG.E.64 R8, desc[UR4][R8.64] ;  /* 0x0000000408087981 */ /* 0x000ea4000c1e1b00 */
[C---:B------:R-:W-:Y:S02]  /*01a0*/  VIADD R11, R13.reuse, 0x400 ;  /* 0x000004000d0b7836 */ /* 0x040fe40000000000 */
[----:B------:R-:W2:Y:S01]  /*01b0*/  LDG.E.64 R6, desc[UR4][R6.64] ;  /* 0x0000000406067981 */ /* 0x000ea2000c1e1b00 */
[----:B------:R-:W-:Y:S02]  /*01c0*/  VIADD R13, R13, 0x440 ;  /* 0x000004400d0d7836 */ /* 0x000fe40000000000 */
[----:B------:R-:W-:-:S06]  /*01d0*/  IMAD.WIDE R10, R11, 0x4, R2 ;  /* 0x000000040b0a7825 */ /* 0x000fcc00078e0202 */
[----:B------:R-:W3:Y:S01]  /*01e0*/  LDG.E.64 R10, desc[UR4][R10.64] ;  /* 0x000000040a0a7981 */ /* 0x000ee2000c1e1b00 */
[----:B------:R-:W-:Y:S01]  /*01f0*/  IMAD.WIDE R2, R13, 0x4, R2 ;  /* 0x000000040d027825 */ /* 0x000fe200078e0202 */
[----:B------:R-:W-:Y:S01]  /*0200*/  LEA.HI R14, R4, R4, RZ, 0x3 ;  /* 0x00000004040e7211 */ /* 0x000fe200078f18ff */
[----:B------:R-:W1:Y:S04]  /*0210*/  LDC.64 R12, c[0x0][0x218] ;  /* 0x00008600ff0c7b82 */ /* 0x000e680000000a00 */
[----:B------:R-:W4:Y:S01]  /*0220*/  LDG.E.64 R2, desc[UR4][R2.64] ;  /* 0x0000000402027981 */ /* 0x000f22000c1e1b00 */
[----:B------:R-:W-:Y:S01]  /*0230*/  LOP3.LUT R15, R14, 0x7ffffff8, RZ, 0xc0, !PT ;  /* 0x7ffffff80e0f7812 */ /* 0x000fe200078ec0ff */
[----:B------:R-:W-:-:S04]  /*0240*/  IMAD.SHL.U32 R5, R5, 0x2, RZ ;  /* 0x0000000205057824 */ /* 0x000fc800078e00ff */
[----:B------:R-:W-:Y:S02]  /*0250*/  IMAD.IADD R15, R4, 0x1, -R15 ;  /* 0x00000001040f7824 */ /* 0x000fe400078e0a0f */
[----:B-1----:R-:W-:Y:S01]  /*0260*/  IMAD.WIDE R12, R0, 0x4, R12 ;  /* 0x00000004000c7825 */ /* 0x002fe200078e020c */
[C---:B--2---:R-:W-:Y:S02]  /*0270*/  FSETP.GT.AND P6, PT, R6.reuse, R8, PT ;  /* 0x000000080600720b */ /* 0x044fe40003fc4000 */
[C---:B------:R-:W-:Y:S02]  /*0280*/  FSETP.GT.AND P4, PT, R7.reuse, R9, PT ;  /* 0x000000090700720b */ /* 0x040fe40003f84000 */
[----:B------:R-:W-:Y:S02]  /*0290*/  FSETP.NAN.AND P0, PT, R6, R6, PT ;  /* 0x000000060600720b */ /* 0x000fe40003f08000 */
[----:B------:R-:W-:Y:S02]  /*02a0*/  FSETP.NAN.AND P1, PT, R7, R7, PT ;  /* 0x000000070700720b */ /* 0x000fe40003f28000 */
[----:B------:R-:W-:-:S02]  /*02b0*/  SEL R14, RZ, 0x1, !P6 ;  /* 0x00000001ff0e7807 */ /* 0x000fc40007000000 */
[----:B---3--:R-:W-:Y:S02]  /*02c0*/  FSETP.NAN.AND P5, PT, R10, R10, PT ;  /* 0x0000000a0a00720b */ /* 0x008fe40003fa8000 */
[----:B------:R-:W-:Y:S02]  /*02d0*/  FSETP.NAN.AND P3, PT, R11, R11, PT ;  /* 0x0000000b0b00720b */ /* 0x000fe40003f68000 */
[----:B------:R-:W-:Y:S02]  /*02e0*/  @!P6 FSEL R6, R6, R8, P0 ;  /* 0x000000080606e208 */ /* 0x000fe40000000000 */
[----:B------:R-:W-:Y:S02]  /*02f0*/  @!P4 FSEL R7, R7, R9, P1 ;  /* 0x000000090707c208 */ /* 0x000fe40000800000 */
[----:B------:R-:W-:Y:S01]  /*0300*/  FSETP.GEU.AND P2, PT, R6, R10, PT ;  /* 0x0000000a0600720b */ /* 0x000fe20003f4e000 */
[----:B------:R-:W1:Y:S01]  /*0310*/  LDC.64 R8, c[0x0][0x220] ;  /* 0x00008800ff087b82 */ /* 0x000e620000000a00 */
[----:B------:R-:W-:-:S02]  /*0320*/  FSETP.GEU.AND P6, PT, R7, R11, PT ;  /* 0x0000000b0700720b */ /* 0x000fc40003fce000 */
[----:B----4-:R-:W-:Y:S02]  /*0330*/  FSETP.NAN.AND P0, PT, R2, R2, PT ;  /* 0x000000020200720b */ /* 0x010fe40003f08000 */
[----:B------:R-:W-:Y:S02]  /*0340*/  @!P5 FSEL R10, R10, R6, !P2 ;  /* 0x000000060a0ad208 */ /* 0x000fe40005000000 */
[----:B------:R-:W-:Y:S02]  /*0350*/  SEL R4, RZ, 0x1, !P4 ;  /* 0x00000001ff047807 */ /* 0x000fe40006000000 */
[----:B------:R-:W-:Y:S02]  /*0360*/  @!P3 FSEL R11, R11, R7, !P6 ;  /* 0x000000070b0bb208 */ /* 0x000fe40007000000 */
[----:B------:R-:W-:Y:S02]  /*0370*/  FSETP.NAN.AND P1, PT, R3, R3, PT ;  /* 0x000000030300720b */ /* 0x000fe40003f28000 */
[----:B------:R-:W-:-:S02]  /*0380*/  FSETP.GEU.AND P3, PT, R10, R2, PT ;  /* 0x000000020a00720b */ /* 0x000fc40003f6e000 */
[----:B------:R-:W-:Y:S02]  /*0390*/  SEL R14, R14, 0x2, P2 ;  /* 0x000000020e0e7807 */ /* 0x000fe40001000000 */
[----:B------:R-:W-:Y:S02]  /*03a0*/  SEL R4, R4, 0x2, P6 ;  /* 0x0000000204047807 */ /* 0x000fe40003000000 */
[----:B------:R-:W-:Y:S02]  /*03b0*/  FSETP.GEU.AND P2, PT, R11, R3, PT ;  /* 0x000000030b00720b */ /* 0x000fe40003f4e000 */
[----:B------:R-:W-:Y:S02]  /*03c0*/  SEL R14, R14, 0x3, P3 ;  /* 0x000000030e0e7807 */ /* 0x000fe40001800000 */
[----:B------:R-:W-:Y:S01]  /*03d0*/  SEL R6, R4, 0x3, P2 ;  /* 0x0000000304067807 */ /* 0x000fe20001000000 */
[----:B-1----:R-:W-:Y:S01]  /*03e0*/  IMAD.WIDE R8, R0, 0x8, R8 ;  /* 0x0000000800087825 */ /* 0x002fe200078e0208 */
[----:B------:R-:W-:-:S02]  /*03f0*/  @!P0 SEL R2, R2, R10, !P3 ;  /* 0x0000000a02028207 */ /* 0x000fc40005800000 */
[----:B------:R-:W-:Y:S02]  /*0400*/  SHF.R.U32.HI R10, RZ, 0x1, R14 ;  /* 0x00000001ff0a7819 */ /* 0x000fe4000001160e */
[----:B------:R-:W-:Y:S02]  /*0410*/  LOP3.LUT R4, R5, 0x1, R14, 0xf8, !PT ;  /* 0x0000000105047812 */ /* 0x000fe400078ef80e */
[----:B------:R-:W-:Y:S02]  /*0420*/  SHF.R.U32.HI R14, RZ, 0x1, R6 ;  /* 0x00000001ff0e7819 */ /* 0x000fe40000011606 */
[----:B------:R-:W-:Y:S02]  /*0430*/  LOP3.LUT R6, R5, 0x1, R6, 0xf8, !PT ;  /* 0x0000000105067812 */ /* 0x000fe400078ef806 */
[----:B------:R-:W-:Y:S01]  /*0440*/  @!P1 SEL R3, R3, R11, !P2 ;  /* 0x0000000b03039207 */ /* 0x000fe20005000000 */
[C---:B------:R-:W-:Y:S01]  /*0450*/  IMAD R11, R15.reuse, 0x2, R10 ;  /* 0x000000020f0b7824 */ /* 0x040fe200078e020a */
[----:B------:R-:W-:Y:S01]  /*0460*/  SHF.R.S32.HI R5, RZ, 0x1f, R4 ;  /* 0x0000001fff057819 */ /* 0x000fe20000011404 */
[----:B------:R-:W-:Y:S01]  /*0470*/  IMAD R15, R15, 0x2, R14 ;  /* 0x000000020f0f7824 */ /* 0x000fe200078e020e */
[----:B------:R-:W-:Y:S01]  /*0480*/  SHF.R.S32.HI R7, RZ, 0x1f, R6 ;  /* 0x0000001fff077819 */ /* 0x000fe20000011406 */
[----:B------:R-:W-:Y:S01]  /*0490*/  STG.E.64 desc[UR4][R12.64], R2 ;  /* 0x000000020c007986 */ /* 0x000fe2000c101b04 */
[----:B------:R-:W-:-:S04]  /*04a0*/  IMAD.WIDE R4, R11, 0x10, R4 ;  /* 0x000000100b047825 */ /* 0x000fc800078e0204 */
[----:B------:R-:W-:-:S05]  /*04b0*/  IMAD.WIDE R6, R15, 0x10, R6 ;  /* 0x000000100f067825 */ /* 0x000fca00078e0206 */
[----:B------:R-:W-:Y:S01]  /*04c0*/  STG.E.128 desc[UR4][R8.64], R4 ;  /* 0x0000000408007986 */ /* 0x000fe2000c101d04 */
[----:B------:R-:W-:Y:S05]  /*04d0*/  EXIT ;  /* 0x000000000000794d */ /* 0x000fea0003800000 */
.L_x_0:
[----:B------:R-:W-:-:S00]  /*04e0*/  BRA `(.L_x_0) ;  /* 0xfffffffc00fc7947 */ /* 0x000fc0000383ffff */
[----:B------:R-:W-:-:S00]  /*04f0*/  NOP ;  /* 0x0000000000007918 */ /* 0x000fc00000000000 */
        /* <DEDUP_REMOVED lines=8> */
.L_x_1:


//--------------------- .nv.constant0.triton_poi_fused_max_pool2d_with_indices_16 --------------------------
	.section	.nv.constant0.triton_poi_fused_max_pool2d_with_indices_16,"a",@progbits
	.sectionflags	@""
	.align	4
.nv.constant0.triton_poi_fused_max_pool2d_with_indices_16:
	.zero		556
